//
// Generated by NVIDIA NVVM Compiler
//
// Compiler Build ID: CL-36424714
// Cuda compilation tools, release 13.0, V13.0.88
// Based on NVVM 20.0.0
//

.version 9.0
.target sm_100
.address_size 64

	// .globl	_Z7dkernelPiiS_i

.visible .entry _Z7dkernelPiiS_i(
	.param .u64 .ptr .align 1 _Z7dkernelPiiS_i_param_0,
	.param .u32 _Z7dkernelPiiS_i_param_1,
	.param .u64 .ptr .align 1 _Z7dkernelPiiS_i_param_2,
	.param .u32 _Z7dkernelPiiS_i_param_3
)
{
	.reg .pred 	%p<12>;
	.reg .b32 	%r<55>;
	.reg .b64 	%rd<9>;

	ld.param.u64 	%rd3, [_Z7dkernelPiiS_i_param_0];
	ld.param.u32 	%r24, [_Z7dkernelPiiS_i_param_1];
	ld.param.u64 	%rd4, [_Z7dkernelPiiS_i_param_2];
	ld.param.u32 	%r25, [_Z7dkernelPiiS_i_param_3];
	cvta.to.global.u64 	%rd1, %rd4;
	cvta.to.global.u64 	%rd2, %rd3;
	mov.b32 	%r26, 1;
	st.global.u32 	[%rd2], %r26;
	setp.lt.s32 	%p1, %r24, 2;
	@%p1 bra 	$L__BB0_8;
	ld.global.u32 	%r47, [%rd1];
	mov.b32 	%r46, 2;
$L__BB0_2:
	setp.lt.s32 	%p2, %r47, 1;
	mov.b32 	%r50, 0;
	@%p2 bra 	$L__BB0_5;
	mov.b32 	%r49, 0;
	mov.u32 	%r50, %r49;
$L__BB0_4:
	mul.wide.u32 	%rd5, %r49, 4;
	add.s64 	%rd6, %rd2, %rd5;
	ld.global.u32 	%r30, [%rd6];
	mad.lo.s32 	%r31, %r30, %r46, %r50;
	mul.hi.s32 	%r32, %r31, 1717986919;
	shr.u32 	%r33, %r32, 31;
	shr.s32 	%r34, %r32, 2;
	add.s32 	%r50, %r34, %r33;
	mul.lo.s32 	%r35, %r50, 10;
	sub.s32 	%r36, %r31, %r35;
	st.global.u32 	[%rd6], %r36;
	add.s32 	%r49, %r49, 1;
	ld.global.u32 	%r47, [%rd1];
	setp.lt.s32 	%p3, %r49, %r47;
	@%p3 bra 	$L__BB0_4;
$L__BB0_5:
	setp.eq.s32 	%p4, %r50, 0;
	@%p4 bra 	$L__BB0_7;
$L__BB0_6:
	mul.wide.s32 	%rd7, %r47, 4;
	add.s64 	%rd8, %rd2, %rd7;
	mul.hi.s32 	%r37, %r50, 1717986919;
	shr.u32 	%r38, %r37, 31;
	shr.s32 	%r39, %r37, 2;
	add.s32 	%r15, %r39, %r38;
	mul.lo.s32 	%r40, %r15, 10;
	sub.s32 	%r41, %r50, %r40;
	st.global.u32 	[%rd8], %r41;
	ld.global.u32 	%r42, [%rd1];
	add.s32 	%r47, %r42, 1;
	st.global.u32 	[%rd1], %r47;
	add.s32 	%r43, %r50, 9;
	setp.gt.u32 	%p5, %r43, 18;
	mov.u32 	%r50, %r15;
	@%p5 bra 	$L__BB0_6;
$L__BB0_7:
	add.s32 	%r18, %r46, 1;
	setp.eq.s32 	%p6, %r46, %r24;
	mov.u32 	%r46, %r18;
	@%p6 bra 	$L__BB0_8;
	bra.uni 	$L__BB0_2;
$L__BB0_8:
	setp.lt.s32 	%p7, %r25, 1;
	@%p7 bra 	$L__BB0_15;
	and.b32  	%r4, %r25, 3;
	setp.lt.u32 	%p8, %r25, 4;
	@%p8 bra 	$L__BB0_12;
	and.b32  	%r44, %r25, 2147483644;
	neg.s32 	%r53, %r44;
$L__BB0_11:
	bar.sync 	0;
	bar.sync 	0;
	bar.sync 	0;
	bar.sync 	0;
	add.s32 	%r53, %r53, 4;
	setp.ne.s32 	%p9, %r53, 0;
	@%p9 bra 	$L__BB0_11;
$L__BB0_12:
	setp.eq.s32 	%p10, %r4, 0;
	@%p10 bra 	$L__BB0_15;
	neg.s32 	%r54, %r4;
$L__BB0_14:
	.pragma "nounroll";
	bar.sync 	0;
	add.s32 	%r54, %r54, 1;
	setp.ne.s32 	%p11, %r54, 0;
	@%p11 bra 	$L__BB0_14;
$L__BB0_15:
	ret;

}


// ===== COMPILED SASS (sm_100) =====

	.target	sm_100

	.elftype	@"ET_EXEC"


//--------------------- .note.nv.tkinfo           --------------------------
	.section	.note.nv.tkinfo,"",@"SHT_NOTE"
	.sectionflags	@"SHF_NOTE_NV_TKINFO"
	.tkinfo
        /*0018*/ 	.word	0x00000002
        /*0030*/ 	.string	""
        /*0030*/ 	.string	"ptxas"
        /*0030*/ 	.string	"Cuda compilation tools, release 13.0, V13.0.88"
        /*0030*/ 	.string	"Build cuda_13.0.r13.0/compiler.36424714_0"
        /*0030*/ 	.string	"-arch sm_100 -m 64 "



//--------------------- .note.nv.cuinfo           --------------------------
	.section	.note.nv.cuinfo,"",@"SHT_NOTE"
	.sectionflags	@"SHF_NOTE_NV_CUINFO"
        /*0018*/ 	.short	0x0002
        /*001a*/ 	.short	0x0064
        /*001c*/ 	.short	0x0082
	.zero		2


//--------------------- .nv.info                  --------------------------
	.section	.nv.info,"",@"SHT_CUDA_INFO"
	.align	4


	//----- nvinfo : EIATTR_REGCOUNT
	.align		4
        /*0000*/ 	.byte	0x04, 0x2f
        /*0002*/ 	.short	(.L_1 - .L_0)
	.align		4
.L_0:
        /*0004*/ 	.word	index@(_Z7dkernelPiiS_i)
        /*0008*/ 	.word	0x00000010


	//----- nvinfo : EIATTR_FRAME_SIZE
	.align		4
.L_1:
        /*000c*/ 	.byte	0x04, 0x11
        /*000e*/ 	.short	(.L_3 - .L_2)
	.align		4
.L_2:
        /*0010*/ 	.word	index@(_Z7dkernelPiiS_i)
        /*0014*/ 	.word	0x00000000


	//----- nvinfo : EIATTR_MIN_STACK_SIZE
	.align		4
.L_3:
        /*0018*/ 	.byte	0x04, 0x12
        /*001a*/ 	.short	(.L_5 - .L_4)
	.align		4
.L_4:
        /*001c*/ 	.word	index@(_Z7dkernelPiiS_i)
        /*0020*/ 	.word	0x00000000
.L_5:


//--------------------- .nv.compat                --------------------------
	.section	.nv.compat,"",@"SHT_CUDA_COMPAT_INFO"
	.align	4
        /*0000*/ 	.byte	0x02, 0x09, 0x00, 0x00, 0x02, 0x02, 0x01, 0x00, 0x02, 0x05, 0x05, 0x00, 0x03, 0x07, 0x01, 0x01
        /*0010*/ 	.byte	0x02, 0x03, 0x00, 0x00, 0x02, 0x06, 0x01, 0x00, 0x04, 0x0b, 0x08, 0x00, 0x09, 0x00, 0x00, 0x00
        /*0020*/ 	.byte	0x00, 0x00, 0x00, 0x00


//--------------------- .nv.info._Z7dkernelPiiS_i --------------------------
	.section	.nv.info._Z7dkernelPiiS_i,"",@"SHT_CUDA_INFO"
	.sectionflags	@""
	.align	4


	//----- nvinfo : EIATTR_CUDA_API_VERSION
	.align		4
        /*0000*/ 	.byte	0x04, 0x37
        /*0002*/ 	.short	(.L_7 - .L_6)
.L_6:
        /*0004*/ 	.word	0x00000082


	//----- nvinfo : EIATTR_KPARAM_INFO
	.align		4
.L_7:
        /*0008*/ 	.byte	0x04, 0x17
        /*000a*/ 	.short	(.L_9 - .L_8)
.L_8:
        /*000c*/ 	.word	0x00000000
        /*0010*/ 	.short	0x0003
        /*0012*/ 	.short	0x0018
        /*0014*/ 	.byte	0x00, 0xf0, 0x11, 0x00


	//----- nvinfo : EIATTR_KPARAM_INFO
	.align		4
.L_9:
        /*0018*/ 	.byte	0x04, 0x17
        /*001a*/ 	.short	(.L_11 - .L_10)
.L_10:
        /*001c*/ 	.word	0x00000000
        /*0020*/ 	.short	0x0002
        /*0022*/ 	.short	0x0010
        /*0024*/ 	.byte	0x00, 0xf5, 0x21, 0x00


	//----- nvinfo : EIATTR_KPARAM_INFO
	.align		4
.L_11:
        /*0028*/ 	.byte	0x04, 0x17
        /*002a*/ 	.short	(.L_13 - .L_12)
.L_12:
        /*002c*/ 	.word	0x00000000
        /*0030*/ 	.short	0x0001
        /*0032*/ 	.short	0x0008
        /*0034*/ 	.byte	0x00, 0xf0, 0x11, 0x00


	//----- nvinfo : EIATTR_KPARAM_INFO
	.align		4
.L_13:
        /*0038*/ 	.byte	0x04, 0x17
        /*003a*/ 	.short	(.L_15 - .L_14)
.L_14:
        /*003c*/ 	.word	0x00000000
        /*0040*/ 	.short	0x0000
        /*0042*/ 	.short	0x0000
        /*0044*/ 	.byte	0x00, 0xf5, 0x21, 0x00


	//----- nvinfo : EIATTR_SPARSE_MMA_MASK
	.align		4
.L_15:
        /*0048*/ 	.byte	0x03, 0x50
        /*004a*/ 	.short	0x0000


	//----- nvinfo : EIATTR_MAXREG_COUNT
	.align		4
        /*004c*/ 	.byte	0x03, 0x1b
        /*004e*/ 	.short	0x00ff


	//----- nvinfo : EIATTR_NUM_BARRIERS
	.align		4
        /*0050*/ 	.byte	0x02, 0x4c
        /*0052*/ 	.byte	0x01
	.zero		1


	//----- nvinfo : EIATTR_MERCURY_ISA_VERSION
	.align		4
        /*0054*/ 	.byte	0x03, 0x5f
        /*0056*/ 	.short	0x0101


	//----- nvinfo : EIATTR_VRC_CTA_INIT_COUNT
	.align		4
        /*0058*/ 	.byte	0x02, 0x4a
	.zero		1
	.zero		1


	//----- nvinfo : EIATTR_EXIT_INSTR_OFFSETS
	.align		4
        /*005c*/ 	.byte	0x04, 0x1c
        /*005e*/ 	.short	(.L_17 - .L_16)


	//   ....[0]....
.L_16:
        /*0060*/ 	.word	0x00000370


	//   ....[1]....
        /*0064*/ 	.word	0x000006e0


	//   ....[2]....
        /*0068*/ 	.word	0x00000740


	//----- nvinfo : EIATTR_CBANK_PARAM_SIZE
	.align		4
.L_17:
        /*006c*/ 	.byte	0x03, 0x19
        /*006e*/ 	.short	0x001c


	//----- nvinfo : EIATTR_PARAM_CBANK
	.align		4
        /*0070*/ 	.byte	0x04, 0x0a
        /*0072*/ 	.short	(.L_19 - .L_18)
	.align		4
.L_18:
        /*0074*/ 	.word	index@(.nv.constant0._Z7dkernelPiiS_i)
        /*0078*/ 	.short	0x0380
        /*007a*/ 	.short	0x001c


	//----- nvinfo : EIATTR_SW_WAR
	.align		4
.L_19:
        /*007c*/ 	.byte	0x04, 0x36
        /*007e*/ 	.short	(.L_21 - .L_20)
.L_20:
        /*0080*/ 	.word	0x00000008
.L_21:


//--------------------- .nv.callgraph             --------------------------
	.section	.nv.callgraph,"",@"SHT_CUDA_CALLGRAPH"
	.align	4
	.sectionentsize	8
	.align		4
        /*0000*/ 	.word	0x00000000
	.align		4
        /*0004*/ 	.word	0xffffffff
	.align		4
        /*0008*/ 	.word	0x00000000
	.align		4
        /*000c*/ 	.word	0xfffffffe
	.align		4
        /*0010*/ 	.word	0x00000000
	.align		4
        /*0014*/ 	.word	0xfffffffd
	.align		4
        /*0018*/ 	.word	0x00000000
	.align		4
        /*001c*/ 	.word	0xfffffffc


//--------------------- .text._Z7dkernelPiiS_i    --------------------------
	.section	.text._Z7dkernelPiiS_i,"ax",@progbits
	.align	128
        .global         _Z7dkernelPiiS_i
        .type           _Z7dkernelPiiS_i,@function
        .size           _Z7dkernelPiiS_i,(.L_x_13 - _Z7dkernelPiiS_i)
        .other          _Z7dkernelPiiS_i,@"STO_CUDA_ENTRY STV_DEFAULT"
_Z7dkernelPiiS_i:
.text._Z7dkernelPiiS_i:
[----:B------:R-:W-:Y:S08]  /*0000*/  LDC R1, c[0x0][0x37c] ;  /* 0x0000df00ff017b82 */ /* 0x000ff00000000800 */
[----:B------:R-:W0:Y:S01]  /*0010*/  LDC.64 R2, c[0x0][0x380] ;  /* 0x0000e000ff027b82 */ /* 0x000e220000000a00 */
[----:B------:R-:W0:Y:S01]  /*0020*/  LDCU.64 UR6, c[0x0][0x358] ;  /* 0x00006b00ff0677ac */ /* 0x000e220008000a00 */
[----:B------:R-:W-:Y:S01]  /*0030*/  IMAD.MOV.U32 R5, RZ, RZ, 0x1 ;  /* 0x00000001ff057424 */ /* 0x000fe200078e00ff */
[----:B------:R-:W1:Y:S02]  /*0040*/  LDCU UR4, c[0x0][0x388] ;  /* 0x00007100ff0477ac */ /* 0x000e640008000800 */
[----:B-1----:R-:W-:-:S02]  /*0050*/  UISETP.GE.AND UP0, UPT, UR4, 0x2, UPT ;  /* 0x000000020400788c */ /* 0x002fc4000bf06270 */
[----:B0-----:R0:W-:Y:S07]  /*0060*/  STG.E desc[UR6][R2.64], R5 ;  /* 0x0000000502007986 */ /* 0x0011ee000c101906 */
[----:B------:R-:W-:Y:S05]  /*0070*/  BRA.U !UP0, `(.L_x_0) ;  /* 0x0000000108b47547 */ /* 0x000fea000b800000 */
[----:B0-----:R-:W0:Y:S02]  /*0080*/  LDC.64 R2, c[0x0][0x390] ;  /* 0x0000e400ff027b82 */ /* 0x001e240000000a00 */
[----:B0-----:R0:W5:Y:S01]  /*0090*/  LDG.E R9, desc[UR6][R2.64] ;  /* 0x0000000602097981 */ /* 0x001162000c1e1900 */
[----:B------:R-:W-:-:S05]  /*00a0*/  UMOV UR4, 0x2 ;  /* 0x0000000200047882 */ /* 0x000fca0000000000 */
.L_x_5:
[----:B-----5:R-:W-:Y:S01]  /*00b0*/  ISETP.GE.AND P0, PT, R9, 0x1, PT ;  /* 0x000000010900780c */ /* 0x020fe20003f06270 */
[----:B------:R-:W-:-:S12]  /*00c0*/  IMAD.MOV.U32 R0, RZ, RZ, RZ ;  /* 0x000000ffff007224 */ /* 0x000fd800078e00ff */
[----:B---3--:R-:W-:Y:S05]  /*00d0*/  @!P0 BRA `(.L_x_1) ;  /* 0x0000000000448947 */ /* 0x008fea0003800000 */
[----:B------:R-:W1:Y:S01]  /*00e0*/  LDC.64 R6, c[0x0][0x390] ;  /* 0x0000e400ff067b82 */ /* 0x000e620000000a00 */
[----:B------:R-:W-:Y:S02]  /*00f0*/  IMAD.MOV.U32 R9, RZ, RZ, RZ ;  /* 0x000000ffff097224 */ /* 0x000fe400078e00ff */
[----:B------:R-:W-:-:S05]  /*0100*/  IMAD.MOV.U32 R0, RZ, RZ, RZ ;  /* 0x000000ffff007224 */ /* 0x000fca00078e00ff */
[----:B------:R-:W2:Y:S02]  /*0110*/  LDC.64 R4, c[0x0][0x380] ;  /* 0x0000e000ff047b82 */ /* 0x000ea40000000a00 */
.L_x_2:
[----:B0-2---:R-:W-:-:S05]  /*0120*/  IMAD.WIDE.U32 R2, R9, 0x4, R4 ;  /* 0x0000000409027825 */ /* 0x005fca00078e0004 */
[----:B------:R-:W2:Y:S02]  /*0130*/  LDG.E R11, desc[UR6][R2.64] ;  /* 0x00000006020b7981 */ /* 0x000ea4000c1e1900 */
[----:B--2---:R-:W-:-:S04]  /*0140*/  IMAD R11, R11, UR4, R0 ;  /* 0x000000040b0b7c24 */ /* 0x004fc8000f8e0200 */
[----:B------:R-:W-:-:S05]  /*0150*/  IMAD.HI R0, R11, 0x66666667, RZ ;  /* 0x666666670b007827 */ /* 0x000fca00078e02ff */
[----:B------:R-:W-:-:S04]  /*0160*/  SHF.R.U32.HI R13, RZ, 0x1f, R0 ;  /* 0x0000001fff0d7819 */ /* 0x000fc80000011600 */
[----:B------:R-:W-:-:S05]  /*0170*/  LEA.HI.SX32 R0, R0, R13, 0x1e ;  /* 0x0000000d00007211 */ /* 0x000fca00078ff2ff */
[----:B------:R-:W-:-:S05]  /*0180*/  IMAD R11, R0, -0xa, R11 ;  /* 0xfffffff6000b7824 */ /* 0x000fca00078e020b */
[----:B------:R3:W-:Y:S04]  /*0190*/  STG.E desc[UR6][R2.64], R11 ;  /* 0x0000000b02007986 */ /* 0x0007e8000c101906 */
[----:B-1----:R-:W2:Y:S01]  /*01a0*/  LDG.E R8, desc[UR6][R6.64] ;  /* 0x0000000606087981 */ /* 0x002ea2000c1e1900 */
[----:B------:R-:W-:-:S05]  /*01b0*/  VIADD R9, R9, 0x1 ;  /* 0x0000000109097836 */ /* 0x000fca0000000000 */
[----:B--2---:R-:W-:-:S13]  /*01c0*/  ISETP.GE.AND P0, PT, R9, R8, PT ;  /* 0x000000080900720c */ /* 0x004fda0003f06270 */
[----:B---3--:R-:W-:Y:S05]  /*01d0*/  @!P0 BRA `(.L_x_2) ;  /* 0xfffffffc00d08947 */ /* 0x008fea000383ffff */
[----:B------:R-:W-:-:S07]  /*01e0*/  IMAD.MOV.U32 R9, RZ, RZ, R8 ;  /* 0x000000ffff097224 */ /* 0x000fce00078e0008 */
.L_x_1:
[----:B------:R-:W-:-:S13]  /*01f0*/  ISETP.NE.AND P0, PT, R0, RZ, PT ;  /* 0x000000ff0000720c */ /* 0x000fda0003f05270 */
[----:B------:R-:W-:Y:S05]  /*0200*/  @!P0 BRA `(.L_x_3) ;  /* 0x00000000003c8947 */ /* 0x000fea0003800000 */
[----:B------:R-:W1:Y:S08]  /*0210*/  LDC.64 R4, c[0x0][0x390] ;  /* 0x0000e400ff047b82 */ /* 0x000e700000000a00 */
[----:B------:R-:W2:Y:S02]  /*0220*/  LDC.64 R6, c[0x0][0x380] ;  /* 0x0000e000ff067b82 */ /* 0x000ea40000000a00 */
.L_x_4:
[----:B0--3--:R-:W-:-:S05]  /*0230*/  IMAD.HI R2, R0, 0x66666667, RZ ;  /* 0x6666666700027827 */ /* 0x009fca00078e02ff */
[----:B------:R-:W-:-:S04]  /*0240*/  SHF.R.U32.HI R3, RZ, 0x1f, R2 ;  /* 0x0000001fff037819 */ /* 0x000fc80000011602 */
[----:B------:R-:W-:Y:S01]  /*0250*/  LEA.HI.SX32 R11, R2, R3, 0x1e ;  /* 0x00000003020b7211 */ /* 0x000fe200078ff2ff */
[----:B--2---:R-:W-:-:S04]  /*0260*/  IMAD.WIDE R2, R9, 0x4, R6 ;  /* 0x0000000409027825 */ /* 0x004fc800078e0206 */
[----:B------:R-:W-:-:S05]  /*0270*/  IMAD R13, R11, -0xa, R0 ;  /* 0xfffffff60b0d7824 */ /* 0x000fca00078e0200 */
[----:B------:R3:W-:Y:S04]  /*0280*/  STG.E desc[UR6][R2.64], R13 ;  /* 0x0000000d02007986 */ /* 0x0007e8000c101906 */
[----:B-1----:R-:W2:Y:S01]  /*0290*/  LDG.E R9, desc[UR6][R4.64] ;  /* 0x0000000604097981 */ /* 0x002ea2000c1e1900 */
[----:B------:R-:W-:-:S05]  /*02a0*/  VIADD R0, R0, 0x9 ;  /* 0x0000000900007836 */ /* 0x000fca0000000000 */
[----:B------:R-:W-:Y:S02]  /*02b0*/  ISETP.GT.U32.AND P0, PT, R0, 0x12, PT ;  /* 0x000000120000780c */ /* 0x000fe40003f04070 */
[----:B------:R-:W-:Y:S01]  /*02c0*/  MOV R0, R11 ;  /* 0x0000000b00007202 */ /* 0x000fe20000000f00 */
[----:B--2---:R-:W-:-:S05]  /*02d0*/  VIADD R9, R9, 0x1 ;  /* 0x0000000109097836 */ /* 0x004fca0000000000 */
[----:B------:R3:W-:Y:S05]  /*02e0*/  STG.E desc[UR6][R4.64], R9 ;  /* 0x0000000904007986 */ /* 0x0007ea000c101906 */
[----:B------:R-:W-:Y:S05]  /*02f0*/  @P0 BRA `(.L_x_4) ;  /* 0xfffffffc00cc0947 */ /* 0x000fea000383ffff */
.L_x_3:
[----:B------:R-:W1:Y:S01]  /*0300*/  LDCU UR8, c[0x0][0x388] ;  /* 0x00007100ff0877ac */ /* 0x000e620008000800 */
[----:B------:R-:W-:Y:S02]  /*0310*/  UIADD3 UR5, UPT, UPT, UR4, 0x1, URZ ;  /* 0x0000000104057890 */ /* 0x000fe4000fffe0ff */
[----:B-1----:R-:W-:-:S05]  /*0320*/  UISETP.NE.AND UP0, UPT, UR4, UR8, UPT ;  /* 0x000000080400728c */ /* 0x002fca000bf05270 */
[----:B------:R-:W-:-:S04]  /*0330*/  UMOV UR4, UR5 ;  /* 0x0000000500047c82 */ /* 0x000fc80008000000 */
[----:B------:R-:W-:Y:S05]  /*0340*/  BRA.U UP0, `(.L_x_5) ;  /* 0xfffffffd00587547 */ /* 0x000fea000b83ffff */
.L_x_0:
[----:B0--3--:R-:W0:Y:S02]  /*0350*/  LDC R2, c[0x0][0x398] ;  /* 0x0000e600ff027b82 */ /* 0x009e240000000800 */
[----:B0-----:R-:W-:-:S13]  /*0360*/  ISETP.GE.AND P0, PT, R2, 0x1, PT ;  /* 0x000000010200780c */ /* 0x001fda0003f06270 */
[----:B------:R-:W-:Y:S05]  /*0370*/  @!P0 EXIT ;  /* 0x000000000000894d */ /* 0x000fea0003800000 */
[C---:B------:R-:W-:Y:S02]  /*0380*/  ISETP.GE.U32.AND P0, PT, R2.reuse, 0x4, PT ;  /* 0x000000040200780c */ /* 0x040fe40003f06070 */
[----:B------:R-:W-:-:S11]  /*0390*/  LOP3.LUT R0, R2, 0x3, RZ, 0xc0, !PT ;  /* 0x0000000302007812 */ /* 0x000fd600078ec0ff */
[----:B------:R-:W-:Y:S05]  /*03a0*/  @!P0 BRA `(.L_x_6) ;  /* 0x0000000000c88947 */ /* 0x000fea0003800000 */
[----:B------:R-:W-:-:S05]  /*03b0*/  LOP3.LUT R2, R2, 0x7ffffffc, RZ, 0xc0, !PT ;  /* 0x7ffffffc02027812 */ /* 0x000fca00078ec0ff */
[----:B------:R-:W-:-:S05]  /*03c0*/  IMAD.MOV R2, RZ, RZ, -R2 ;  /* 0x000000ffff027224 */ /* 0x000fca00078e0a02 */
[----:B------:R-:W-:-:S13]  /*03d0*/  ISETP.GE.AND P0, PT, R2, RZ, PT ;  /* 0x000000ff0200720c */ /* 0x000fda0003f06270 */
[----:B------:R-:W-:Y:S05]  /*03e0*/  @P0 BRA `(.L_x_7) ;  /* 0x00000000009c0947 */ /* 0x000fea0003800000 */
[----:B------:R-:W-:Y:S01]  /*03f0*/  IMAD.MOV R3, RZ, RZ, -R2 ;  /* 0x000000ffff037224 */ /* 0x000fe200078e0a02 */
[----:B------:R-:W-:-:S04]  /*0400*/  PLOP3.LUT P0, PT, PT, PT, PT, 0x80, 0x8 ;  /* 0x000000000008781c */ /* 0x000fc80003f0f070 */
[----:B------:R-:W-:-:S13]  /*0410*/  ISETP.GT.AND P1, PT, R3, 0xc, PT ;  /* 0x0000000c0300780c */ /* 0x000fda0003f24270 */
[----:B------:R-:W-:Y:S05]  /*0420*/  @!P1 BRA `(.L_x_8) ;  /* 0x0000000000509947 */ /* 0x000fea0003800000 */
[----:B------:R-:W-:-:S13]  /*0430*/  PLOP3.LUT P0, PT, PT, PT, PT, 0x8, 0x80 ;  /* 0x000000000080781c */ /* 0x000fda0003f0e170 */
.L_x_9:
[----:B------:R-:W-:Y:S01]  /*0440*/  BAR.SYNC.DEFER_BLOCKING 0x0 ;  /* 0x0000000000007b1d */ /* 0x000fe20000010000 */
[----:B------:R-:W-:-:S07]  /*0450*/  VIADD R2, R2, 0x10 ;  /* 0x0000001002027836 */ /* 0x000fce0000000000 */
[----:B------:R-:W-:Y:S08]  /*0460*/  BAR.SYNC.DEFER_BLOCKING 0x0 ;  /* 0x0000000000007b1d */ /* 0x000ff00000010000 */
        /* <DEDUP_REMOVED lines=13> */
[----:B------:R-:W-:Y:S01]  /*0540*/  BAR.SYNC.DEFER_BLOCKING 0x0 ;  /* 0x0000000000007b1d */ /* 0x000fe20000010000 */
[----:B------:R-:W-:-:S13]  /*0550*/  ISETP.GE.AND P1, PT, R2, -0xc, PT ;  /* 0xfffffff40200780c */ /* 0x000fda0003f26270 */
[----:B------:R-:W-:Y:S05]  /*0560*/  @!P1 BRA `(.L_x_9) ;  /* 0xfffffffc00b49947 */ /* 0x000fea000383ffff */
.L_x_8:
[----:B------:R-:W-:-:S05]  /*0570*/  IMAD.MOV R3, RZ, RZ, -R2 ;  /* 0x000000ffff037224 */ /* 0x000fca00078e0a02 */
[----:B------:R-:W-:-:S13]  /*0580*/  ISETP.GT.AND P1, PT, R3, 0x4, PT ;  /* 0x000000040300780c */ /* 0x000fda0003f24270 */
[----:B------:R-:W-:Y:S05]  /*0590*/  @!P1 BRA `(.L_x_10) ;  /* 0x0000000000289947 */ /* 0x000fea0003800000 */
        /* <DEDUP_REMOVED lines=8> */
[----:B------:R-:W-:-:S02]  /*0620*/  PLOP3.LUT P0, PT, PT, PT, PT, 0x8, 0x80 ;  /* 0x000000000080781c */ /* 0x000fc40003f0e170 */
[----:B------:R-:W-:-:S11]  /*0630*/  IADD3 R2, PT, PT, R2, 0x8, RZ ;  /* 0x0000000802027810 */ /* 0x000fd60007ffe0ff */
.L_x_10:
[----:B------:R-:W-:-:S13]  /*0640*/  ISETP.NE.OR P0, PT, R2, RZ, P0 ;  /* 0x000000ff0200720c */ /* 0x000fda0000705670 */
[----:B------:R-:W-:Y:S05]  /*0650*/  @!P0 BRA `(.L_x_6) ;  /* 0x00000000001c8947 */ /* 0x000fea0003800000 */
.L_x_7:
[----:B------:R-:W-:Y:S01]  /*0660*/  BAR.SYNC.DEFER_BLOCKING 0x0 ;  /* 0x0000000000007b1d */ /* 0x000fe20000010000 */
[----:B------:R-:W-:-:S07]  /*0670*/  VIADD R2, R2, 0x4 ;  /* 0x0000000402027836 */ /* 0x000fce0000000000 */
[----:B------:R-:W-:Y:S08]  /*0680*/  BAR.SYNC.DEFER_BLOCKING 0x0 ;  /* 0x0000000000007b1d */ /* 0x000ff00000010000 */
[----:B------:R-:W-:Y:S08]  /*0690*/  BAR.SYNC.DEFER_BLOCKING 0x0 ;  /* 0x0000000000007b1d */ /* 0x000ff00000010000 */
[----:B------:R-:W-:Y:S01]  /*06a0*/  BAR.SYNC.DEFER_BLOCKING 0x0 ;  /* 0x0000000000007b1d */ /* 0x000fe20000010000 */
[----:B------:R-:W-:-:S13]  /*06b0*/  ISETP.NE.AND P0, PT, R2, RZ, PT ;  /* 0x000000ff0200720c */ /* 0x000fda0003f05270 */
[----:B------:R-:W-:Y:S05]  /*06c0*/  @P0 BRA `(.L_x_7) ;  /* 0xfffffffc00e40947 */ /* 0x000fea000383ffff */
.L_x_6:
[----:B------:R-:W-:-:S13]  /*06d0*/  ISETP.NE.AND P0, PT, R0, RZ, PT ;  /* 0x000000ff0000720c */ /* 0x000fda0003f05270 */
[----:B------:R-:W-:Y:S05]  /*06e0*/  @!P0 EXIT ;  /* 0x000000000000894d */ /* 0x000fea0003800000 */
[----:B------:R-:W-:-:S07]  /*06f0*/  IMAD.MOV R0, RZ, RZ, -R0 ;  /* 0x000000ffff007224 */ /* 0x000fce00078e0a00 */
.L_x_11:
[----:B------:R-:W-:Y:S01]  /*0700*/  VIADD R0, R0, 0x1 ;  /* 0x0000000100007836 */ /* 0x000fe20000000000 */
[----:B------:R-:W-:Y:S04]  /*0710*/  BAR.SYNC.DEFER_BLOCKING 0x0 ;  /* 0x0000000000007b1d */ /* 0x000fe80000010000 */
[----:B------:R-:W-:-:S13]  /*0720*/  ISETP.NE.AND P0, PT, R0, RZ, PT ;  /* 0x000000ff0000720c */ /* 0x000fda0003f05270 */
[----:B------:R-:W-:Y:S05]  /*0730*/  @P0 BRA `(.L_x_11) ;  /* 0xfffffffc00f00947 */ /* 0x000fea000383ffff */
[----:B------:R-:W-:Y:S05]  /*0740*/  EXIT ;  /* 0x000000000000794d */ /* 0x000fea0003800000 */
.L_x_12:
[----:B------:R-:W-:-:S00]  /*0750*/  BRA `(.L_x_12) ;  /* 0xfffffffc00fc7947 */ /* 0x000fc0000383ffff */
[----:B------:R-:W-:-:S00]  /*0760*/  NOP ;  /* 0x0000000000007918 */ /* 0x000fc00000000000 */
        /* <DEDUP_REMOVED lines=9> */
.L_x_13:


//--------------------- .nv.shared.reserved.0     --------------------------
	.section	.nv.shared.reserved.0,"aw",@nobits
	.weak		__nv_reservedSMEM_offset_0_alias
	.size		__nv_reservedSMEM_offset_0_alias, 0, 64
	.other		__nv_reservedSMEM_offset_0_alias,@"STO_CUDA_RESERVED_SHARED STV_DEFAULT"
__nv_reservedSMEM_offset_0_alias:
	.zero		0
	.zero		64


//--------------------- .nv.constant0._Z7dkernelPiiS_i --------------------------
	.section	.nv.constant0._Z7dkernelPiiS_i,"a",@progbits
	.sectionflags	@""
	.align	4
.nv.constant0._Z7dkernelPiiS_i:
	.zero		924


//--------------------- SYMBOLS --------------------------

	.type		.nv.reservedSmem.offset0,@object
	.size		.nv.reservedSmem.offset0,0x4
